	.headerflags	@"EF_CUDA_TEXMODE_UNIFIED EF_CUDA_64BIT_ADDRESS EF_CUDA_ACCELERATORS EF_CUDA_SM90 EF_CUDA_VIRTUAL_SM(EF_CUDA_SM90)"
	.elftype	@"ET_EXEC"


//--------------------- .nv.info                  --------------------------
	.section	.nv.info,"",@"SHT_CUDA_INFO"
	.align	4


	//----- nvinfo : EIATTR_REGCOUNT
	.align		4
        /*0000*/ 	.byte	0x04, 0x2f
        /*0002*/ 	.short	(.L_3 - .L_2)
	.align		4
.L_2:
        /*0004*/ 	.word	index@(triton_poi_fused__native_batch_norm_legit_no_training_add_convolution_relu_3)
        /*0008*/ 	.word	0x0000002b


	//----- nvinfo : EIATTR_MIN_STACK_SIZE
	.align		4
.L_3:
        /*000c*/ 	.byte	0x04, 0x12
        /*000e*/ 	.short	(.L_5 - .L_4)
	.align		4
.L_4:
        /*0010*/ 	.word	index@(triton_poi_fused__native_batch_norm_legit_no_training_add_convolution_relu_3)
        /*0014*/ 	.word	0x00000000


	//----- nvinfo : EIATTR_FRAME_SIZE
	.align		4
.L_5:
        /*0018*/ 	.byte	0x04, 0x11
        /*001a*/ 	.short	(.L_7 - .L_6)
	.align		4
.L_6:
        /*001c*/ 	.word	index@(triton_poi_fused__native_batch_norm_legit_no_training_add_convolution_relu_3)
        /*0020*/ 	.word	0x00000000


	//----- nvinfo : EIATTR_MIN_STACK_SIZE
	.align		4
.L_7:
        /*0024*/ 	.byte	0x04, 0x12
        /*0026*/ 	.short	(.L_9 - .L_8)
	.align		4
.L_8:
        /*0028*/ 	.word	index@(triton_poi_fused__native_batch_norm_legit_no_training_add_convolution_relu_3)
        /*002c*/ 	.word	0x00000000
.L_9:


//--------------------- .nv.info.triton_poi_fused__native_batch_norm_legit_no_training_add_convolution_relu_3 --------------------------
	.section	.nv.info.triton_poi_fused__native_batch_norm_legit_no_training_add_convolution_relu_3,"",@"SHT_CUDA_INFO"
	.sectionflags	@""
	.align	4


	//----- nvinfo : EIATTR_CUDA_API_VERSION
	.align		4
        /*0000*/ 	.byte	0x04, 0x37
        /*0002*/ 	.short	(.L_11 - .L_10)
.L_10:
        /*0004*/ 	.word	0x0000007c


	//----- nvinfo : EIATTR_KPARAM_INFO
	.align		4
.L_11:
        /*0008*/ 	.byte	0x04, 0x17
        /*000a*/ 	.short	(.L_13 - .L_12)
.L_12:
        /*000c*/ 	.word	0x00000000
        /*0010*/ 	.short	0x000d
        /*0012*/ 	.short	0x0068
        /*0014*/ 	.byte	0x00, 0xf0, 0x11, 0x00


	//----- nvinfo : EIATTR_KPARAM_INFO
	.align		4
.L_13:
        /*0018*/ 	.byte	0x04, 0x17
        /*001a*/ 	.short	(.L_15 - .L_14)
.L_14:
        /*001c*/ 	.word	0x00000000
        /*0020*/ 	.short	0x000c
        /*0022*/ 	.short	0x0060
        /*0024*/ 	.byte	0x00, 0xf4, 0x21, 0x00


	//----- nvinfo : EIATTR_KPARAM_INFO
	.align		4
.L_15:
        /*0028*/ 	.byte	0x04, 0x17
        /*002a*/ 	.short	(.L_17 - .L_16)
.L_16:
        /*002c*/ 	.word	0x00000000
        /*0030*/ 	.short	0x000b
        /*0032*/ 	.short	0x0058
        /*0034*/ 	.byte	0x00, 0xf4, 0x21, 0x00


	//----- nvinfo : EIATTR_KPARAM_INFO
	.align		4
.L_17:
        /*0038*/ 	.byte	0x04, 0x17
        /*003a*/ 	.short	(.L_19 - .L_18)
.L_18:
        /*003c*/ 	.word	0x00000000
        /*0040*/ 	.short	0x000a
        /*0042*/ 	.short	0x0050
        /*0044*/ 	.byte	0x00, 0xf4, 0x21, 0x00


	//----- nvinfo : EIATTR_KPARAM_INFO
	.align		4
.L_19:
        /*0048*/ 	.byte	0x04, 0x17
        /*004a*/ 	.short	(.L_21 - .L_20)
.L_20:
        /*004c*/ 	.word	0x00000000
        /*0050*/ 	.short	0x0009
        /*0052*/ 	.short	0x0048
        /*0054*/ 	.byte	0x00, 0xf4, 0x21, 0x00


	//----- nvinfo : EIATTR_KPARAM_INFO
	.align		4
.L_21:
        /*0058*/ 	.byte	0x04, 0x17
        /*005a*/ 	.short	(.L_23 - .L_22)
.L_22:
        /*005c*/ 	.word	0x00000000
        /*0060*/ 	.short	0x0008
        /*0062*/ 	.short	0x0040
        /*0064*/ 	.byte	0x00, 0xf4, 0x21, 0x00


	//----- nvinfo : EIATTR_KPARAM_INFO
	.align		4
.L_23:
        /*0068*/ 	.byte	0x04, 0x17
        /*006a*/ 	.short	(.L_25 - .L_24)
.L_24:
        /*006c*/ 	.word	0x00000000
        /*0070*/ 	.short	0x0007
        /*0072*/ 	.short	0x0038
        /*0074*/ 	.byte	0x00, 0xf4, 0x21, 0x00


	//----- nvinfo : EIATTR_KPARAM_INFO
	.align		4
.L_25:
        /*0078*/ 	.byte	0x04, 0x17
        /*007a*/ 	.short	(.L_27 - .L_26)
.L_26:
        /*007c*/ 	.word	0x00000000
        /*0080*/ 	.short	0x0006
        /*0082*/ 	.short	0x0030
        /*0084*/ 	.byte	0x00, 0xf4, 0x21, 0x00


	//----- nvinfo : EIATTR_KPARAM_INFO
	.align		4
.L_27:
        /*0088*/ 	.byte	0x04, 0x17
        /*008a*/ 	.short	(.L_29 - .L_28)
.L_28:
        /*008c*/ 	.word	0x00000000
        /*0090*/ 	.short	0x0005
        /*0092*/ 	.short	0x0028
        /*0094*/ 	.byte	0x00, 0xf4, 0x21, 0x00


	//----- nvinfo : EIATTR_KPARAM_INFO
	.align		4
.L_29:
        /*0098*/ 	.byte	0x04, 0x17
        /*009a*/ 	.short	(.L_31 - .L_30)
.L_30:
        /*009c*/ 	.word	0x00000000
        /*00a0*/ 	.short	0x0004
        /*00a2*/ 	.short	0x0020
        /*00a4*/ 	.byte	0x00, 0xf4, 0x21, 0x00


	//----- nvinfo : EIATTR_KPARAM_INFO
	.align		4
.L_31:
        /*00a8*/ 	.byte	0x04, 0x17
        /*00aa*/ 	.short	(.L_33 - .L_32)
.L_32:
        /*00ac*/ 	.word	0x00000000
        /*00b0*/ 	.short	0x0003
        /*00b2*/ 	.short	0x0018
        /*00b4*/ 	.byte	0x00, 0xf4, 0x21, 0x00


	//----- nvinfo : EIATTR_KPARAM_INFO
	.align		4
.L_33:
        /*00b8*/ 	.byte	0x04, 0x17
        /*00ba*/ 	.short	(.L_35 - .L_34)
.L_34:
        /*00bc*/ 	.word	0x00000000
        /*00c0*/ 	.short	0x0002
        /*00c2*/ 	.short	0x0010
        /*00c4*/ 	.byte	0x00, 0xf4, 0x21, 0x00


	//----- nvinfo : EIATTR_KPARAM_INFO
	.align		4
.L_35:
        /*00c8*/ 	.byte	0x04, 0x17
        /*00ca*/ 	.short	(.L_37 - .L_36)
.L_36:
        /*00cc*/ 	.word	0x00000000
        /*00d0*/ 	.short	0x0001
        /*00d2*/ 	.short	0x0008
        /*00d4*/ 	.byte	0x00, 0xf4, 0x21, 0x00


	//----- nvinfo : EIATTR_KPARAM_INFO
	.align		4
.L_37:
        /*00d8*/ 	.byte	0x04, 0x17
        /*00da*/ 	.short	(.L_39 - .L_38)
.L_38:
        /*00dc*/ 	.word	0x00000000
        /*00e0*/ 	.short	0x0000
        /*00e2*/ 	.short	0x0000
        /*00e4*/ 	.byte	0x00, 0xf4, 0x21, 0x00


	//----- nvinfo : EIATTR_SPARSE_MMA_MASK
	.align		4
.L_39:
        /*00e8*/ 	.byte	0x03, 0x50
        /*00ea*/ 	.short	0x0000


	//----- nvinfo : EIATTR_MAXREG_COUNT
	.align		4
        /*00ec*/ 	.byte	0x03, 0x1b
        /*00ee*/ 	.short	0x00ff


	//----- nvinfo : EIATTR_EXIT_INSTR_OFFSETS
	.align		4
        /*00f0*/ 	.byte	0x04, 0x1c
        /*00f2*/ 	.short	(.L_41 - .L_40)


	//   ....[0]....
.L_40:
        /*00f4*/ 	.word	0x00000d60


	//----- nvinfo : EIATTR_REQNTID
	.align		4
.L_41:
        /*00f8*/ 	.byte	0x04, 0x10
        /*00fa*/ 	.short	(.L_43 - .L_42)
.L_42:
        /*00fc*/ 	.word	0x00000080
        /*0100*/ 	.word	0x00000001
        /*0104*/ 	.word	0x00000001


	//----- nvinfo : EIATTR_CBANK_PARAM_SIZE
	.align		4
.L_43:
        /*0108*/ 	.byte	0x03, 0x19
        /*010a*/ 	.short	0x006c


	//----- nvinfo : EIATTR_PARAM_CBANK
	.align		4
        /*010c*/ 	.byte	0x04, 0x0a
        /*010e*/ 	.short	(.L_45 - .L_44)
	.align		4
.L_44:
        /*0110*/ 	.word	index@(.nv.constant0.triton_poi_fused__native_batch_norm_legit_no_training_add_convolution_relu_3)
        /*0114*/ 	.short	0x0210
        /*0116*/ 	.short	0x006c


	//----- nvinfo : EIATTR_SW_WAR
	.align		4
.L_45:
        /*0118*/ 	.byte	0x04, 0x36
        /*011a*/ 	.short	(.L_47 - .L_46)
.L_46:
        /*011c*/ 	.word	0x00000008
.L_47:


//--------------------- .nv.callgraph             --------------------------
	.section	.nv.callgraph,"",@"SHT_CUDA_CALLGRAPH"
	.align	4
	.sectionentsize	8
	.align		4
        /*0000*/ 	.word	0x00000000
	.align		4
        /*0004*/ 	.word	0xffffffff
	.align		4
        /*0008*/ 	.word	0x00000000
	.align		4
        /*000c*/ 	.word	0xfffffffe
	.align		4
        /*0010*/ 	.word	0x00000000
	.align		4
        /*0014*/ 	.word	0xfffffffd
	.align		4
        /*0018*/ 	.word	0x00000000
	.align		4
        /*001c*/ 	.word	0xfffffffc


//--------------------- .nv.constant4             --------------------------
	.section	.nv.constant4,"a",@progbits
	.align	8
	.align		8
.nv.constant4:
        /*0000*/ 	.dword	_$_str
	.align		8
        /*0008*/ 	.dword	_$_str_$_2


//--------------------- .text.triton_poi_fused__native_batch_norm_legit_no_training_add_convolution_relu_3 --------------------------
	.section	.text.triton_poi_fused__native_batch_norm_legit_no_training_add_convolution_relu_3,"ax",@progbits
	.align	128
        .global         triton_poi_fused__native_batch_norm_legit_no_training_add_convolution_relu_3
        .type           triton_poi_fused__native_batch_norm_legit_no_training_add_convolution_relu_3,@function
        .size           triton_poi_fused__native_batch_norm_legit_no_training_add_convolution_relu_3,(.L_x_1 - triton_poi_fused__native_batch_norm_legit_no_training_add_convolution_relu_3)
        .other          triton_poi_fused__native_batch_norm_legit_no_training_add_convolution_relu_3,@"STO_CUDA_ENTRY STV_DEFAULT"
triton_poi_fused__native_batch_norm_legit_no_training_add_convolution_relu_3:
.text.triton_poi_fused__native_batch_norm_legit_no_training_add_convolution_relu_3:
[----:B------:R-:W-:Y:S01]  /*0000*/  LDC R1, c[0x0][0x28] ;  /* 0x00000a00ff017b82 */ /* 0x000fe20000000800 */
[----:B------:R-:W1:Y:S07]  /*0010*/  S2R R0, SR_TID.X ;  /* 0x0000000000007919 */ /* 0x000e6e0000002100 */
[----:B------:R-:W2:Y:S01]  /*0020*/  LDC.64 R2, c[0x0][0x260] ;  /* 0x00009800ff027b82 */ /* 0x000ea20000000a00 */
[----:B------:R-:W-:Y:S01]  /*0030*/  ULDC.64 UR4, c[0x0][0x208] ;  /* 0x0000820000047ab9 */ /* 0x000fe20000000a00 */
[----:B------:R-:W3:Y:S06]  /*0040*/  S2R R5, SR_CTAID.X ;  /* 0x0000000000057919 */ /* 0x000eec0000002500 */
[----:B------:R-:W4:Y:S08]  /*0050*/  LDC.64 R14, c[0x0][0x240] ;  /* 0x00009000ff0e7b82 */ /* 0x000f300000000a00 */
[----:B------:R-:W5:Y:S08]  /*0060*/  LDC.64 R8, c[0x0][0x230] ;  /* 0x00008c00ff087b82 */ /* 0x000f700000000a00 */
[----:B------:R-:W2:Y:S01]  /*0070*/  LDC.64 R32, c[0x0][0x218] ;  /* 0x00008600ff207b82 */ /* 0x000ea20000000a00 */
[----:B-1----:R-:W-:-:S07]  /*0080*/  SHF.L.U32 R0, R0, 0x2, RZ ;  /* 0x0000000200007819 */ /* 0x002fce00000006ff */
[----:B------:R-:W1:Y:S01]  /*0090*/  LDC.64 R22, c[0x0][0x258] ;  /* 0x00009600ff167b82 */ /* 0x000e620000000a00 */
[----:B---3--:R-:W-:Y:S02]  /*00a0*/  SHF.R.S32.HI R4, RZ, 0x15, R5 ;  /* 0x00000015ff047819 */ /* 0x008fe40000011405 */
[----:B------:R-:W-:Y:S02]  /*00b0*/  LOP3.LUT R0, R0, 0x1fc, RZ, 0xc0, !PT ;  /* 0x000001fc00007812 */ /* 0x000fe400078ec0ff */
[----:B------:R-:W-:Y:S02]  /*00c0*/  SGXT R4, R4, 0x1 ;  /* 0x000000010404781a */ /* 0x000fe40000000200 */
[----:B------:R-:W-:-:S04]  /*00d0*/  LEA R5, R5, R0, 0xa ;  /* 0x0000000005057211 */ /* 0x000fc800078e50ff */
[----:B------:R-:W-:-:S04]  /*00e0*/  LEA.HI R4, R4, R5, RZ, 0xa ;  /* 0x0000000504047211 */ /* 0x000fc800078f50ff */
[----:B------:R-:W-:Y:S02]  /*00f0*/  SHF.R.S32.HI R18, RZ, 0xa, R4 ;  /* 0x0000000aff127819 */ /* 0x000fe40000011404 */
[----:B------:R-:W-:Y:S02]  /*0100*/  IADD3 R4, R4, 0x200, RZ ;  /* 0x0000020004047810 */ /* 0x000fe40007ffe0ff */
[----:B------:R-:W-:Y:S02]  /*0110*/  LEA.HI R0, R18, R18, RZ, 0x5 ;  /* 0x0000001212007211 */ /* 0x000fe400078f28ff */
[----:B------:R-:W-:Y:S02]  /*0120*/  SHF.R.S32.HI R4, RZ, 0xa, R4 ;  /* 0x0000000aff047819 */ /* 0x000fe40000011404 */
[----:B------:R-:W-:Y:S02]  /*0130*/  LOP3.LUT R7, R0, 0xffffffe0, RZ, 0xc0, !PT ;  /* 0xffffffe000077812 */ /* 0x000fe400078ec0ff */
[----:B------:R-:W-:-:S02]  /*0140*/  LEA.HI R0, R4, R4, RZ, 0x5 ;  /* 0x0000000404007211 */ /* 0x000fc400078f28ff */
[----:B------:R-:W-:Y:S02]  /*0150*/  IADD3 R18, R18, -R7, RZ ;  /* 0x8000000712127210 */ /* 0x000fe40007ffe0ff */
[----:B------:R-:W-:Y:S01]  /*0160*/  LOP3.LUT R29, R0, 0xffffffe0, RZ, 0xc0, !PT ;  /* 0xffffffe0001d7812 */ /* 0x000fe200078ec0ff */
[----:B0-2---:R-:W-:Y:S01]  /*0170*/  IMAD.WIDE R32, R5, 0x4, R32 ;  /* 0x0000000405207825 */ /* 0x005fe200078e0220 */
[----:B------:R-:W0:Y:S03]  /*0180*/  LDC.64 R6, c[0x0][0x268] ;  /* 0x00009a00ff067b82 */ /* 0x000e260000000a00 */
[----:B------:R-:W-:-:S06]  /*0190*/  IMAD.WIDE R20, R18, 0x4, R2 ;  /* 0x0000000412147825 */ /* 0x000fcc00078e0202 */
[----:B------:R-:W2:Y:S01]  /*01a0*/  LDG.E.EL R20, desc[UR4][R20.64] ;  /* 0x0000000414147981 */ /* 0x000ea2000c2e1900 */
[----:B------:R-:W-:Y:S01]  /*01b0*/  IADD3 R29, R4, -R29, RZ ;  /* 0x8000001d041d7210 */ /* 0x000fe20007ffe0ff */
[----:B----4-:R-:W-:-:S04]  /*01c0*/  IMAD.WIDE R12, R18, 0x4, R14 ;  /* 0x00000004120c7825 */ /* 0x010fc800078e020e */
[C---:B------:R-:W-:Y:S01]  /*01d0*/  IMAD.WIDE R26, R29.reuse, 0x4, R2 ;  /* 0x000000041d1a7825 */ /* 0x040fe200078e0202 */
[----:B------:R-:W3:Y:S01]  /*01e0*/  LDG.E.EL R19, desc[UR4][R12.64] ;  /* 0x000000040c137981 */ /* 0x000ee2000c2e1900 */
[----:B------:R-:W4:Y:S02]  /*01f0*/  LDC.64 R2, c[0x0][0x270] ;  /* 0x00009c00ff027b82 */ /* 0x000f240000000a00 */
[----:B------:R-:W-:Y:S02]  /*0200*/  IMAD.WIDE R14, R29, 0x4, R14 ;  /* 0x000000041d0e7825 */ /* 0x000fe400078e020e */
[----:B------:R-:W3:Y:S02]  /*0210*/  LDG.E.EL R26, desc[UR4][R26.64] ;  /* 0x000000041a1a7981 */ /* 0x000ee4000c2e1900 */
[C---:B-----5:R-:W-:Y:S02]  /*0220*/  IMAD.WIDE R10, R18.reuse, 0x4, R8 ;  /* 0x00000004120a7825 */ /* 0x060fe400078e0208 */
[----:B------:R-:W5:Y:S02]  /*0230*/  LDG.E.EL R17, desc[UR4][R14.64] ;  /* 0x000000040e117981 */ /* 0x000f64000c2e1900 */
[----:B-1----:R-:W-:-:S02]  /*0240*/  IMAD.WIDE R36, R18, 0x4, R22 ;  /* 0x0000000412247825 */ /* 0x002fc400078e0216 */
[----:B------:R-:W3:Y:S04]  /*0250*/  LDG.E.EL R16, desc[UR4][R10.64] ;  /* 0x000000040a107981 */ /* 0x000ee8000c2e1900 */
[----:B------:R-:W5:Y:S04]  /*0260*/  LDG.E.EL R4, desc[UR4][R36.64] ;  /* 0x0000000424047981 */ /* 0x000f68000c2e1900 */
[----:B------:R-:W5:Y:S01]  /*0270*/  LDG.E.128 R12, desc[UR4][R32.64] ;  /* 0x00000004200c7981 */ /* 0x000f62000c1e1d00 */
[----:B0-----:R-:W-:-:S04]  /*0280*/  IMAD.WIDE R38, R18, 0x4, R6 ;  /* 0x0000000412267825 */ /* 0x001fc800078e0206 */
[----:B----4-:R-:W-:Y:S01]  /*0290*/  IMAD.WIDE R30, R18, 0x4, R2 ;  /* 0x00000004121e7825 */ /* 0x010fe200078e0202 */
[----:B------:R0:W4:Y:S04]  /*02a0*/  LDG.E.EL R0, desc[UR4][R38.64] ;  /* 0x0000000426007981 */ /* 0x000128000c2e1900 */
[----:B------:R-:W4:Y:S01]  /*02b0*/  LDG.E.EL R21, desc[UR4][R30.64] ;  /* 0x000000041e157981 */ /* 0x000f22000c2e1900 */
[----:B------:R-:W-:-:S03]  /*02c0*/  IMAD.WIDE R34, R29, 0x4, R8 ;  /* 0x000000041d227825 */ /* 0x000fc600078e0208 */
[----:B------:R-:W4:Y:S01]  /*02d0*/  LDG.E.128 R8, desc[UR4][R32.64+0x800] ;  /* 0x0008000420087981 */ /* 0x000f22000c1e1d00 */
[C---:B------:R-:W-:Y:S01]  /*02e0*/  IMAD.WIDE R22, R29.reuse, 0x4, R22 ;  /* 0x000000041d167825 */ /* 0x040fe200078e0216 */
[----:B0-----:R-:W0:Y:S02]  /*02f0*/  LDC.64 R38, c[0x0][0x228] ;  /* 0x00008a00ff267b82 */ /* 0x001e240000000a00 */
[----:B------:R-:W4:Y:S04]  /*0300*/  LDG.E.EL R24, desc[UR4][R34.64] ;  /* 0x0000000422187981 */ /* 0x000f28000c2e1900 */
[----:B------:R-:W4:Y:S01]  /*0310*/  LDG.E.EL R22, desc[UR4][R22.64] ;  /* 0x0000000416167981 */ /* 0x000f22000c2e1900 */
[----:B------:R-:W-:-:S04]  /*0320*/  IMAD.WIDE R6, R29, 0x4, R6 ;  /* 0x000000041d067825 */ /* 0x000fc800078e0206 */
[----:B------:R-:W-:Y:S01]  /*0330*/  IMAD.WIDE R2, R29, 0x4, R2 ;  /* 0x000000041d027825 */ /* 0x000fe200078e0202 */
[----:B------:R-:W4:Y:S04]  /*0340*/  LDG.E.EL R25, desc[UR4][R6.64] ;  /* 0x0000000406197981 */ /* 0x000f28000c2e1900 */
[----:B------:R1:W4:Y:S02]  /*0350*/  LDG.E.EL R27, desc[UR4][R2.64] ;  /* 0x00000004021b7981 */ /* 0x000324000c2e1900 */
[----:B-1----:R-:W-:Y:S01]  /*0360*/  HFMA2.MMA R3, -RZ, RZ, 1.625, 0 ;  /* 0x3e800000ff037435 */ /* 0x002fe200000001ff */
[----:B--2---:R-:W-:-:S04]  /*0370*/  FADD R20, R20, 9.9999997473787516356e-06 ;  /* 0x3727c5ac14147421 */ /* 0x004fc80000000000 */
[----:B------:R-:W1:Y:S02]  /*0380*/  MUFU.SQRT R28, R20 ;  /* 0x00000014001c7308 */ /* 0x000e640000002000 */
[C---:B-1----:R-:W-:Y:S02]  /*0390*/  FSETP.GT.AND P2, PT, R28.reuse, 8.50705917302346158658e+37, PT ;  /* 0x7e8000001c00780b */ /* 0x042fe40003f44000 */
[----:B------:R-:W-:Y:S01]  /*03a0*/  FSETP.GEU.AND P3, PT, R28, 1.175494350822287508e-38, PT ;  /* 0x008000001c00780b */ /* 0x000fe20003f6e000 */
[----:B---3--:R-:W-:-:S10]  /*03b0*/  FADD R26, R26, 9.9999997473787516356e-06 ;  /* 0x3727c5ac1a1a7421 */ /* 0x008fd40000000000 */
[----:B------:R-:W-:-:S04]  /*03c0*/  @P2 FMUL R28, R28, 0.25 ;  /* 0x3e8000001c1c2820 */ /* 0x000fc80000400000 */
[----:B------:R-:W-:-:S04]  /*03d0*/  @!P3 FMUL R28, R28, 16777216 ;  /* 0x4b8000001c1cb820 */ /* 0x000fc80000400000 */
[----:B------:R-:W1:Y:S01]  /*03e0*/  MUFU.RCP R2, R28 ;  /* 0x0000001c00027308 */ /* 0x000e620000001000 */
[----:B------:R-:W-:Y:S01]  /*03f0*/  FADD R19, R19, 9.9999997473787516356e-06 ;  /* 0x3727c5ac13137421 */ /* 0x000fe20000000000 */
[----:B-----5:R-:W-:Y:S01]  /*0400*/  FADD R17, R17, 9.9999997473787516356e-06 ;  /* 0x3727c5ac11117421 */ /* 0x020fe20000000000 */
[----:B------:R-:W-:-:S05]  /*0410*/  FSEL R23, R3, 1, P2 ;  /* 0x3f80000003177808 */ /* 0x000fca0001000000 */
[----:B------:R-:W2:Y:S01]  /*0420*/  MUFU.SQRT R7, R26 ;  /* 0x0000001a00077308 */ /* 0x000ea20000002000 */
[----:B------:R-:W-:Y:S01]  /*0430*/  FADD R14, R14, R16 ;  /* 0x000000100e0e7221 */ /* 0x000fe20000000000 */
[----:B------:R-:W-:-:S03]  /*0440*/  @!P3 FMUL R23, R23, 16777216 ;  /* 0x4b8000001717b820 */ /* 0x000fc60000400000 */
[----:B------:R-:W-:-:S03]  /*0450*/  FADD R37, -R4, R14 ;  /* 0x0000000e04257221 */ /* 0x000fc60000000100 */
[----:B------:R-:W3:Y:S01]  /*0460*/  MUFU.SQRT R19, R19 ;  /* 0x0000001300137308 */ /* 0x000ee20000002000 */
[----:B-1----:R-:W-:Y:S01]  /*0470*/  FMUL R2, R2, R23 ;  /* 0x0000001702027220 */ /* 0x002fe20000400000 */
[----:B------:R-:W-:-:S06]  /*0480*/  FADD R13, R13, R16 ;  /* 0x000000100d0d7221 */ /* 0x000fcc0000000000 */
[----:B------:R-:W1:Y:S01]  /*0490*/  MUFU.SQRT R17, R17 ;  /* 0x0000001100117308 */ /* 0x000e620000002000 */
[----:B------:R-:W-:Y:S01]  /*04a0*/  FMUL R28, R2, R37 ;  /* 0x00000025021c7220 */ /* 0x000fe20000400000 */
[C---:B--2---:R-:W-:Y:S01]  /*04b0*/  FSETP.GT.AND P3, PT, R7.reuse, 8.50705917302346158658e+37, PT ;  /* 0x7e8000000700780b */ /* 0x044fe20003f64000 */
[----:B------:R-:W2:Y:S01]  /*04c0*/  LDC.64 R36, c[0x0][0x238] ;  /* 0x00008e00ff247b82 */ /* 0x000ea20000000a00 */
[----:B------:R-:W-:Y:S01]  /*04d0*/  FADD R35, -R4, R13 ;  /* 0x0000000d04237221 */ /* 0x000fe20000000100 */
[----:B------:R-:W-:Y:S01]  /*04e0*/  FSETP.GEU.AND P5, PT, R7, 1.175494350822287508e-38, PT ;  /* 0x008000000700780b */ /* 0x000fe20003fae000 */
[--C-:B------:R-:W-:Y:S01]  /*04f0*/  FADD R12, R12, R16.reuse ;  /* 0x000000100c0c7221 */ /* 0x100fe20000000000 */
[----:B------:R-:W-:Y:S01]  /*0500*/  FADD R15, R15, R16 ;  /* 0x000000100f0f7221 */ /* 0x000fe20000000000 */
[----:B------:R-:W-:Y:S01]  /*0510*/  FMUL R16, R2, R35 ;  /* 0x0000002302107220 */ /* 0x000fe20000400000 */
[----:B---3--:R-:W-:Y:S02]  /*0520*/  FSETP.GT.AND P1, PT, R19, 8.50705917302346158658e+37, PT ;  /* 0x7e8000001300780b */ /* 0x008fe40003f24000 */
[----:B------:R-:W3:Y:S01]  /*0530*/  LDC.64 R34, c[0x0][0x248] ;  /* 0x00009200ff227b82 */ /* 0x000ee20000000a00 */
[----:B-1----:R-:W-:Y:S01]  /*0540*/  FSETP.GT.AND P2, PT, R17, 8.50705917302346158658e+37, PT ;  /* 0x7e8000001100780b */ /* 0x002fe20003f44000 */
[----:B------:R-:W-:Y:S01]  /*0550*/  FADD R31, -R4, R12 ;  /* 0x0000000c041f7221 */ /* 0x000fe20000000100 */
[----:B------:R-:W-:-:S02]  /*0560*/  FSETP.GEU.AND P0, PT, R19, 1.175494350822287508e-38, PT ;  /* 0x008000001300780b */ /* 0x000fc40003f0e000 */
[----:B------:R-:W-:Y:S01]  /*0570*/  FSETP.GEU.AND P4, PT, R17, 1.175494350822287508e-38, PT ;  /* 0x008000001100780b */ /* 0x000fe20003f8e000 */
[----:B------:R-:W-:Y:S01]  /*0580*/  @P3 FMUL R7, R7, 0.25 ;  /* 0x3e80000007073820 */ /* 0x000fe20000400000 */
[----:B------:R-:W-:Y:S01]  /*0590*/  FADD R23, -R4, R15 ;  /* 0x0000000f04177221 */ /* 0x000fe20000000100 */
[----:B------:R-:W-:Y:S01]  /*05a0*/  FMUL R6, R2, R31 ;  /* 0x0000001f02067220 */ /* 0x000fe20000400000 */
[----:B0-----:R-:W-:-:S04]  /*05b0*/  IMAD.WIDE R30, R18, 0x4, R38 ;  /* 0x00000004121e7825 */ /* 0x001fc800078e0226 */
[----:B------:R-:W-:Y:S01]  /*05c0*/  @!P5 FMUL R7, R7, 16777216 ;  /* 0x4b8000000707d820 */ /* 0x000fe20000400000 */
[----:B------:R-:W-:Y:S01]  /*05d0*/  @P1 FMUL R19, R19, 0.25 ;  /* 0x3e80000013131820 */ /* 0x000fe20000400000 */
[----:B------:R-:W-:-:S04]  /*05e0*/  IMAD.WIDE R38, R29, 0x4, R38 ;  /* 0x000000041d267825 */ /* 0x000fc800078e0226 */
[----:B------:R-:W-:Y:S01]  /*05f0*/  @P2 FMUL R17, R17, 0.25 ;  /* 0x3e80000011112820 */ /* 0x000fe20000400000 */
[----:B------:R-:W-:Y:S01]  /*0600*/  FMUL R20, R2, R23 ;  /* 0x0000001702147220 */ /* 0x000fe20000400000 */
[--C-:B----4-:R-:W-:Y:S01]  /*0610*/  FADD R8, R8, R24.reuse ;  /* 0x0000001808087221 */ /* 0x110fe20000000000 */
[----:B------:R0:W1:Y:S01]  /*0620*/  MUFU.RCP R23, R7 ;  /* 0x0000000700177308 */ /* 0x0000620000001000 */
[----:B------:R-:W-:Y:S01]  /*0630*/  @!P0 FMUL R19, R19, 16777216 ;  /* 0x4b80000013138820 */ /* 0x000fe20000400000 */
[----:B------:R-:W-:Y:S01]  /*0640*/  @!P4 FMUL R17, R17, 16777216 ;  /* 0x4b8000001111c820 */ /* 0x000fe20000400000 */
[C-C-:B------:R-:W-:Y:S01]  /*0650*/  FFMA R2, R0.reuse, R6, R21.reuse ;  /* 0x0000000600027223 */ /* 0x140fe20000000015 */
[----:B------:R-:W-:Y:S01]  /*0660*/  FFMA R6, R0, R16, R21 ;  /* 0x0000001000067223 */ /* 0x000fe20000000015 */
[----:B------:R-:W-:Y:S01]  /*0670*/  FSEL R16, R3, 1, P3 ;  /* 0x3f80000003107808 */ /* 0x000fe20001800000 */
[--C-:B------:R-:W-:Y:S01]  /*0680*/  FADD R9, R9, R24.reuse ;  /* 0x0000001809097221 */ /* 0x100fe20000000000 */
[--C-:B------:R-:W-:Y:S01]  /*0690*/  FADD R10, R10, R24.reuse ;  /* 0x000000180a0a7221 */ /* 0x100fe20000000000 */
[----:B------:R-:W-:Y:S01]  /*06a0*/  FADD R11, R11, R24 ;  /* 0x000000180b0b7221 */ /* 0x000fe20000000000 */
[----:B0-----:R2:W4:Y:S01]  /*06b0*/  LDG.E.EL R7, desc[UR4][R38.64] ;  /* 0x0000000426077981 */ /* 0x001522000c2e1900 */
[----:B------:R0:W-:Y:S01]  /*06c0*/  MUFU.RCP R26, R19 ;  /* 0x00000013001a7308 */ /* 0x0001e20000001000 */
[----:B------:R-:W-:-:S02]  /*06d0*/  @!P5 FMUL R16, R16, 16777216 ;  /* 0x4b8000001010d820 */ /* 0x000fc40000400000 */
[----:B------:R-:W5:Y:S01]  /*06e0*/  LDG.E.EL R31, desc[UR4][R30.64] ;  /* 0x000000041e1f7981 */ /* 0x000f62000c2e1900 */
[----:B--2---:R-:W-:-:S04]  /*06f0*/  IMAD.WIDE R38, R18, 0x4, R36 ;  /* 0x0000000412267825 */ /* 0x004fc800078e0224 */
[----:B------:R2:W3:Y:S01]  /*0700*/  MUFU.RCP R4, R17 ;  /* 0x0000001100047308 */ /* 0x0004e20000001000 */
[----:B------:R-:W-:Y:S01]  /*0710*/  IMAD.WIDE R36, R29, 0x4, R36 ;  /* 0x000000041d247825 */ /* 0x000fe200078e0224 */
[----:B0-----:R-:W-:-:S03]  /*0720*/  FSEL R19, R3, 1, P1 ;  /* 0x3f80000003137808 */ /* 0x001fc60000800000 */
[----:B------:R-:W-:Y:S01]  /*0730*/  FFMA R20, R0, R20, R21 ;  /* 0x0000001400147223 */ /* 0x000fe20000000015 */
[----:B-1----:R-:W-:Y:S01]  /*0740*/  FMUL R23, R23, R16 ;  /* 0x0000001017177220 */ /* 0x002fe20000400000 */
[----:B------:R-:W4:Y:S01]  /*0750*/  LDG.E.EL R30, desc[UR4][R38.64] ;  /* 0x00000004261e7981 */ /* 0x000f22000c2e1900 */
[----:B--2---:R-:W-:-:S03]  /*0760*/  FSEL R17, R3, 1, P2 ;  /* 0x3f80000003117808 */ /* 0x004fc60001000000 */
[----:B------:R3:W2:Y:S01]  /*0770*/  LDG.E.EL R3, desc[UR4][R36.64] ;  /* 0x0000000424037981 */ /* 0x0006a2000c2e1900 */
[----:B------:R-:W-:Y:S01]  /*0780*/  FFMA R21, R0, R28, R21 ;  /* 0x0000001c00157223 */ /* 0x000fe20000000015 */
[C---:B------:R-:W-:Y:S01]  /*0790*/  FADD R24, -R22.reuse, R8 ;  /* 0x0000000816187221 */ /* 0x040fe20000000100 */
[----:B------:R-:W-:Y:S01]  /*07a0*/  FADD R40, -R22, R10 ;  /* 0x0000000a16287221 */ /* 0x000fe20000000100 */
[----:B---3--:R-:W-:-:S04]  /*07b0*/  IMAD.WIDE R36, R18, 0x4, R34 ;  /* 0x0000000412247825 */ /* 0x008fc800078e0222 */
[----:B------:R-:W-:Y:S01]  /*07c0*/  FADD R38, -R22, R9 ;  /* 0x0000000916267221 */ /* 0x000fe20000000100 */
[----:B------:R-:W-:Y:S01]  /*07d0*/  @!P4 FMUL R17, R17, 16777216 ;  /* 0x4b8000001111c820 */ /* 0x000fe20000400000 */
[----:B------:R0:W3:Y:S02]  /*07e0*/  LDG.E.EL R28, desc[UR4][R36.64] ;  /* 0x00000004241c7981 */ /* 0x0000e4000c2e1900 */
[C---:B------:R-:W-:Y:S01]  /*07f0*/  FMUL R38, R23.reuse, R38 ;  /* 0x0000002617267220 */ /* 0x040fe20000400000 */
[----:B------:R-:W-:Y:S02]  /*0800*/  FMUL R0, R4, R17 ;  /* 0x0000001104007220 */ /* 0x000fe40000400000 */
[----:B------:R-:W1:Y:S01]  /*0810*/  LDC.64 R16, c[0x0][0x250] ;  /* 0x00009400ff107b82 */ /* 0x000e620000000a00 */
[----:B0-----:R-:W-:Y:S01]  /*0820*/  FADD R36, -R22, R11 ;  /* 0x0000000b16247221 */ /* 0x001fe20000000100 */
[C---:B------:R-:W-:Y:S01]  /*0830*/  FMUL R22, R23.reuse, R24 ;  /* 0x0000001817167220 */ /* 0x040fe20000400000 */
[----:B------:R-:W-:-:S02]  /*0840*/  FMUL R24, R23, R40 ;  /* 0x0000002817187220 */ /* 0x000fc40000400000 */
[----:B------:R-:W-:Y:S01]  /*0850*/  FMUL R36, R23, R36 ;  /* 0x0000002417247220 */ /* 0x000fe20000400000 */
[C-C-:B------:R-:W-:Y:S01]  /*0860*/  FFMA R22, R25.reuse, R22, R27.reuse ;  /* 0x0000001619167223 */ /* 0x140fe2000000001b */
[C-C-:B------:R-:W-:Y:S01]  /*0870*/  FFMA R23, R25.reuse, R38, R27.reuse ;  /* 0x0000002619177223 */ /* 0x140fe2000000001b */
[C-C-:B------:R-:W-:Y:S01]  /*0880*/  FFMA R24, R25.reuse, R24, R27.reuse ;  /* 0x0000001819187223 */ /* 0x140fe2000000001b */
[----:B------:R-:W-:Y:S02]  /*0890*/  FFMA R25, R25, R36, R27 ;  /* 0x0000002419197223 */ /* 0x000fe4000000001b */
[----:B------:R-:W0:Y:S01]  /*08a0*/  LDC.64 R36, c[0x0][0x210] ;  /* 0x00008400ff247b82 */ /* 0x000e220000000a00 */
[----:B------:R-:W-:-:S04]  /*08b0*/  @!P0 FMUL R19, R19, 16777216 ;  /* 0x4b80000013138820 */ /* 0x000fc80000400000 */
[----:B------:R-:W-:Y:S01]  /*08c0*/  FMUL R26, R26, R19 ;  /* 0x000000131a1a7220 */ /* 0x000fe20000400000 */
[----:B-1----:R-:W-:-:S04]  /*08d0*/  IMAD.WIDE R18, R18, 0x4, R16 ;  /* 0x0000000412127825 */ /* 0x002fc800078e0210 */
[----:B------:R-:W-:-:S04]  /*08e0*/  IMAD.WIDE R16, R29, 0x4, R16 ;  /* 0x000000041d107825 */ /* 0x000fc800078e0210 */
[----:B------:R-:W-:Y:S01]  /*08f0*/  IMAD.WIDE R34, R29, 0x4, R34 ;  /* 0x000000041d227825 */ /* 0x000fe200078e0222 */
[----:B------:R5:W2:Y:S04]  /*0900*/  LDG.E.EL R27, desc[UR4][R16.64] ;  /* 0x00000004101b7981 */ /* 0x000aa8000c2e1900 */
[----:B------:R1:W3:Y:S01]  /*0910*/  LDG.E.EL R29, desc[UR4][R18.64] ;  /* 0x00000004121d7981 */ /* 0x0002e2000c2e1900 */
[----:B0-----:R-:W-:-:S03]  /*0920*/  IMAD.WIDE R36, R5, 0x4, R36 ;  /* 0x0000000405247825 */ /* 0x001fc600078e0224 */
[----:B------:R0:W2:Y:S04]  /*0930*/  LDG.E.EL R4, desc[UR4][R34.64] ;  /* 0x0000000422047981 */ /* 0x0000a8000c2e1900 */
[----:B------:R-:W5:Y:S02]  /*0940*/  LDG.E.128 R16, desc[UR4][R36.64] ;  /* 0x0000000424107981 */ /* 0x000f64000c1e1d00 */
[--C-:B-----5:R-:W-:Y:S01]  /*0950*/  FADD R16, R16, R31.reuse ;  /* 0x0000001f10107221 */ /* 0x120fe20000000000 */
[--C-:B------:R-:W-:Y:S01]  /*0960*/  FADD R17, R17, R31.reuse ;  /* 0x0000001f11117221 */ /* 0x100fe20000000000 */
[--C-:B-1----:R-:W-:Y:S01]  /*0970*/  FADD R18, R18, R31.reuse ;  /* 0x0000001f12127221 */ /* 0x102fe20000000000 */
[----:B------:R-:W-:Y:S01]  /*0980*/  FADD R19, R19, R31 ;  /* 0x0000001f13137221 */ /* 0x000fe20000000000 */
[C---:B----4-:R-:W-:Y:S01]  /*0990*/  FADD R31, -R30.reuse, R16 ;  /* 0x000000101e1f7221 */ /* 0x050fe20000000100 */
[C---:B0-----:R-:W-:Y:S01]  /*09a0*/  FADD R34, -R30.reuse, R17 ;  /* 0x000000111e227221 */ /* 0x041fe20000000100 */
[C---:B------:R-:W-:Y:S01]  /*09b0*/  FADD R39, -R30.reuse, R18 ;  /* 0x000000121e277221 */ /* 0x040fe20000000100 */
[----:B------:R-:W-:Y:S01]  /*09c0*/  FADD R35, -R30, R19 ;  /* 0x000000131e237221 */ /* 0x000fe20000000100 */
[----:B------:R0:W-:Y:S04]  /*09d0*/  STG.E.128 desc[UR4][R36.64], R16 ;  /* 0x0000001024007986 */ /* 0x0001e8000c101d04 */
[----:B0-----:R-:W4:Y:S01]  /*09e0*/  LDG.E.128 R16, desc[UR4][R36.64+0x800] ;  /* 0x0008000424107981 */ /* 0x001f22000c1e1d00 */
[C---:B------:R-:W-:Y:S01]  /*09f0*/  FMUL R35, R26.reuse, R35 ;  /* 0x000000231a237220 */ /* 0x040fe20000400000 */
[C---:B------:R-:W-:Y:S01]  /*0a00*/  FMUL R30, R26.reuse, R39 ;  /* 0x000000271a1e7220 */ /* 0x040fe20000400000 */
[----:B------:R-:W-:-:S02]  /*0a10*/  FMUL R31, R26, R31 ;  /* 0x0000001f1a1f7220 */ /* 0x000fc40000400000 */
[--C-:B---3--:R-:W-:Y:S01]  /*0a20*/  FFMA R35, R28, R35, R29.reuse ;  /* 0x000000231c237223 */ /* 0x108fe2000000001d */
[----:B------:R-:W-:Y:S01]  /*0a30*/  FMUL R34, R26, R34 ;  /* 0x000000221a227220 */ /* 0x000fe20000400000 */
[C-C-:B------:R-:W-:Y:S01]  /*0a40*/  FFMA R30, R28.reuse, R30, R29.reuse ;  /* 0x0000001e1c1e7223 */ /* 0x140fe2000000001d */
[C-C-:B------:R-:W-:Y:S02]  /*0a50*/  FFMA R31, R28.reuse, R31, R29.reuse ;  /* 0x0000001f1c1f7223 */ /* 0x140fe4000000001d */
[----:B------:R-:W-:Y:S01]  /*0a60*/  FSETP.GEU.AND P5, PT, R35, -R20, PT ;  /* 0x800000142300720b */ /* 0x000fe20003fae000 */
[----:B------:R-:W-:Y:S01]  /*0a70*/  FFMA R34, R28, R34, R29 ;  /* 0x000000221c227223 */ /* 0x000fe2000000001d */
[----:B------:R-:W-:Y:S01]  /*0a80*/  FADD R20, R20, R35 ;  /* 0x0000002314147221 */ /* 0x000fe20000000000 */
[----:B------:R-:W-:Y:S01]  /*0a90*/  FSETP.GEU.AND P6, PT, R30, -R21, PT ;  /* 0x800000151e00720b */ /* 0x000fe20003fce000 */
[----:B------:R-:W-:Y:S02]  /*0aa0*/  FADD R21, R21, R30 ;  /* 0x0000001e15157221 */ /* 0x000fe40000000000 */
[----:B------:R-:W-:Y:S01]  /*0ab0*/  FSETP.GEU.AND P3, PT, R34, -R6, PT ;  /* 0x800000062200720b */ /* 0x000fe20003f6e000 */
[----:B------:R-:W-:-:S02]  /*0ac0*/  FADD R34, R6, R34 ;  /* 0x0000002206227221 */ /* 0x000fc40000000000 */
[----:B------:R-:W-:Y:S02]  /*0ad0*/  FSEL R6, R21, RZ, P6 ;  /* 0x000000ff15067208 */ /* 0x000fe40003000000 */
[----:B------:R-:W-:Y:S01]  /*0ae0*/  FSETP.GEU.AND P4, PT, R31, -R2, PT ;  /* 0x800000021f00720b */ /* 0x000fe20003f8e000 */
[--C-:B----4-:R-:W-:Y:S01]  /*0af0*/  FADD R16, R16, R7.reuse ;  /* 0x0000000710107221 */ /* 0x110fe20000000000 */
[--C-:B------:R-:W-:Y:S01]  /*0b00*/  FADD R17, R17, R7.reuse ;  /* 0x0000000711117221 */ /* 0x100fe20000000000 */
[--C-:B------:R-:W-:Y:S01]  /*0b10*/  FADD R18, R18, R7.reuse ;  /* 0x0000000712127221 */ /* 0x100fe20000000000 */
[----:B------:R-:W-:Y:S01]  /*0b20*/  FADD R19, R19, R7 ;  /* 0x0000000713137221 */ /* 0x000fe20000000000 */
[C---:B--2---:R-:W-:Y:S01]  /*0b30*/  FADD R7, -R3.reuse, R16 ;  /* 0x0000001003077221 */ /* 0x044fe20000000100 */
[C---:B------:R-:W-:Y:S01]  /*0b40*/  FADD R29, -R3.reuse, R17 ;  /* 0x00000011031d7221 */ /* 0x040fe20000000100 */
[C---:B------:R-:W-:Y:S01]  /*0b50*/  FADD R35, -R3.reuse, R18 ;  /* 0x0000001203237221 */ /* 0x040fe20000000100 */
[----:B------:R-:W-:Y:S01]  /*0b60*/  FADD R3, -R3, R19 ;  /* 0x0000001303037221 */ /* 0x000fe20000000100 */
[C---:B------:R-:W-:Y:S01]  /*0b70*/  FMUL R7, R0.reuse, R7 ;  /* 0x0000000700077220 */ /* 0x040fe20000400000 */
[C---:B------:R-:W-:Y:S01]  /*0b80*/  FMUL R26, R0.reuse, R29 ;  /* 0x0000001d001a7220 */ /* 0x040fe20000400000 */
[C---:B------:R-:W-:Y:S01]  /*0b90*/  FMUL R28, R0.reuse, R35 ;  /* 0x00000023001c7220 */ /* 0x040fe20000400000 */
[----:B------:R-:W-:Y:S01]  /*0ba0*/  FMUL R30, R0, R3 ;  /* 0x00000003001e7220 */ /* 0x000fe20000400000 */
[C-C-:B------:R-:W-:Y:S01]  /*0bb0*/  FFMA R7, R4.reuse, R7, R27.reuse ;  /* 0x0000000704077223 */ /* 0x140fe2000000001b */
[C-C-:B------:R-:W-:Y:S01]  /*0bc0*/  FFMA R0, R4.reuse, R26, R27.reuse ;  /* 0x0000001a04007223 */ /* 0x140fe2000000001b */
[C-C-:B------:R-:W-:Y:S01]  /*0bd0*/  FFMA R3, R4.reuse, R28, R27.reuse ;  /* 0x0000001c04037223 */ /* 0x140fe2000000001b */
[----:B------:R-:W-:-:S02]  /*0be0*/  FFMA R30, R4, R30, R27 ;  /* 0x0000001e041e7223 */ /* 0x000fc4000000001b */
[----:B------:R-:W0:Y:S01]  /*0bf0*/  LDC.64 R26, c[0x0][0x220] ;  /* 0x00008800ff1a7b82 */ /* 0x000e220000000a00 */
[----:B------:R-:W-:Y:S01]  /*0c00*/  FSETP.GEU.AND P1, PT, R7, -R22, PT ;  /* 0x800000160700720b */ /* 0x000fe20003f2e000 */
[----:B------:R-:W-:Y:S01]  /*0c10*/  FADD R22, R22, R7 ;  /* 0x0000000716167221 */ /* 0x000fe20000000000 */
[----:B------:R-:W-:Y:S01]  /*0c20*/  FSETP.GEU.AND P2, PT, R30, -R25, PT ;  /* 0x800000191e00720b */ /* 0x000fe20003f4e000 */
[----:B------:R-:W-:Y:S01]  /*0c30*/  FADD R4, R2, R31 ;  /* 0x0000001f02047221 */ /* 0x000fe20000000000 */
[----:B------:R-:W-:Y:S01]  /*0c40*/  FSETP.GEU.AND P0, PT, R0, -R23, PT ;  /* 0x800000170000720b */ /* 0x000fe20003f0e000 */
[----:B------:R-:W-:Y:S01]  /*0c50*/  FADD R25, R25, R30 ;  /* 0x0000001e19197221 */ /* 0x000fe20000000000 */
[----:B------:R-:W-:Y:S01]  /*0c60*/  FSETP.GEU.AND P6, PT, R3, -R24, PT ;  /* 0x800000180300720b */ /* 0x000fe20003fce000 */
[----:B------:R-:W-:Y:S01]  /*0c70*/  FADD R0, R23, R0 ;  /* 0x0000000017007221 */ /* 0x000fe20000000000 */
[----:B------:R-:W-:Y:S01]  /*0c80*/  FADD R3, R24, R3 ;  /* 0x0000000318037221 */ /* 0x000fe20000000000 */
[----:B------:R-:W-:-:S02]  /*0c90*/  FSEL R7, R20, RZ, P5 ;  /* 0x000000ff14077208 */ /* 0x000fc40002800000 */
[----:B------:R-:W-:Y:S02]  /*0ca0*/  FSEL R20, R22, RZ, P1 ;  /* 0x000000ff16147208 */ /* 0x000fe40000800000 */
[----:B------:R-:W-:Y:S02]  /*0cb0*/  FSEL R4, R4, RZ, P4 ;  /* 0x000000ff04047208 */ /* 0x000fe40002000000 */
[----:B------:R-:W-:Y:S02]  /*0cc0*/  FSEL R23, R25, RZ, P2 ;  /* 0x000000ff19177208 */ /* 0x000fe40001000000 */
[----:B------:R-:W-:Y:S02]  /*0cd0*/  FSEL R21, R0, RZ, P0 ;  /* 0x000000ff00157208 */ /* 0x000fe40000000000 */
[----:B------:R-:W-:Y:S01]  /*0ce0*/  FSEL R22, R3, RZ, P6 ;  /* 0x000000ff03167208 */ /* 0x000fe20003000000 */
[----:B0-----:R-:W-:Y:S01]  /*0cf0*/  IMAD.WIDE R26, R5, 0x4, R26 ;  /* 0x00000004051a7825 */ /* 0x001fe200078e021a */
[----:B------:R-:W-:Y:S01]  /*0d00*/  FSEL R5, R34, RZ, P3 ;  /* 0x000000ff22057208 */ /* 0x000fe20001800000 */
[----:B------:R-:W-:Y:S04]  /*0d10*/  STG.E.128 desc[UR4][R36.64+0x800], R16 ;  /* 0x0008001024007986 */ /* 0x000fe8000c101d04 */
[----:B------:R-:W-:Y:S04]  /*0d20*/  STG.E.128 desc[UR4][R32.64], R12 ;  /* 0x0000000c20007986 */ /* 0x000fe8000c101d04 */
[----:B------:R-:W-:Y:S04]  /*0d30*/  STG.E.128 desc[UR4][R32.64+0x800], R8 ;  /* 0x0008000820007986 */ /* 0x000fe8000c101d04 */
[----:B------:R-:W-:Y:S04]  /*0d40*/  STG.E.128 desc[UR4][R26.64], R4 ;  /* 0x000000041a007986 */ /* 0x000fe8000c101d04 */
[----:B------:R-:W-:Y:S01]  /*0d50*/  STG.E.128 desc[UR4][R26.64+0x800], R20 ;  /* 0x000800141a007986 */ /* 0x000fe2000c101d04 */
[----:B------:R-:W-:Y:S05]  /*0d60*/  EXIT ;  /* 0x000000000000794d */ /* 0x000fea0003800000 */
.L_x_0:
[----:B------:R-:W-:-:S00]  /*0d70*/  BRA `(.L_x_0) ;  /* 0xfffffffc00fc7947 */ /* 0x000fc0000383ffff */
[----:B------:R-:W-:-:S00]  /*0d80*/  NOP ;  /* 0x0000000000007918 */ /* 0x000fc00000000000 */
[----:B------:R-:W-:-:S00]  /*0d90*/  NOP ;  /* 0x0000000000007918 */ /* 0x000fc00000000000 */
[----:B------:R-:W-:-:S00]  /*0da0*/  NOP ;  /* 0x0000000000007918 */ /* 0x000fc00000000000 */
[----:B------:R-:W-:-:S00]  /*0db0*/  NOP ;  /* 0x0000000000007918 */ /* 0x000fc00000000000 */
[----:B------:R-:W-:-:S00]  /*0dc0*/  NOP ;  /* 0x0000000000007918 */ /* 0x000fc00000000000 */
[----:B------:R-:W-:-:S00]  /*0dd0*/  NOP ;  /* 0x0000000000007918 */ /* 0x000fc00000000000 */
[----:B------:R-:W-:-:S00]  /*0de0*/  NOP ;  /* 0x0000000000007918 */ /* 0x000fc00000000000 */
[----:B------:R-:W-:-:S00]  /*0df0*/  NOP ;  /* 0x0000000000007918 */ /* 0x000fc00000000000 */
.L_x_1:


//--------------------- .nv.global.init           --------------------------
	.section	.nv.global.init,"aw",@progbits
.nv.global.init:
	.type		_$_str,@object
	.size		_$_str,(_$_str_$_2 - _$_str)
_$_str:
        /*0000*/ 	.byte	0x5f, 0x5f, 0x43, 0x55, 0x44, 0x41, 0x5f, 0x46, 0x54, 0x5a, 0x00
	.type		_$_str_$_2,@object
	.size		_$_str_$_2,(.L_1 - _$_str_$_2)
_$_str_$_2:
        /*000b*/ 	.byte	0x5f, 0x5f, 0x43, 0x55, 0x44, 0x41, 0x5f, 0x50, 0x52, 0x45, 0x43, 0x5f, 0x53, 0x51, 0x52, 0x54
        /*001b*/ 	.byte	0x00
.L_1:


//--------------------- .nv.constant0.triton_poi_fused__native_batch_norm_legit_no_training_add_convolution_relu_3 --------------------------
	.section	.nv.constant0.triton_poi_fused__native_batch_norm_legit_no_training_add_convolution_relu_3,"a",@progbits
	.sectionflags	@""
	.align	4
.nv.constant0.triton_poi_fused__native_batch_norm_legit_no_training_add_convolution_relu_3:
	.zero		636
